//
// Generated by NVIDIA NVVM Compiler
//
// Compiler Build ID: CL-36424714
// Cuda compilation tools, release 13.0, V13.0.88
// Based on NVVM 20.0.0
//

.version 9.0
.target sm_100
.address_size 64

	// .globl	_Z18vecMultiplyReversePiS_

.visible .entry _Z18vecMultiplyReversePiS_(
	.param .u64 .ptr .align 1 _Z18vecMultiplyReversePiS__param_0,
	.param .u64 .ptr .align 1 _Z18vecMultiplyReversePiS__param_1
)
{
	.reg .b32 	%r<6>;
	.reg .b64 	%rd<8>;

	ld.param.u64 	%rd1, [_Z18vecMultiplyReversePiS__param_0];
	ld.param.u64 	%rd2, [_Z18vecMultiplyReversePiS__param_1];
	cvta.to.global.u64 	%rd3, %rd2;
	cvta.to.global.u64 	%rd4, %rd1;
	mov.u32 	%r1, %ctaid.x;
	mov.u32 	%r2, %ntid.x;
	mov.u32 	%r3, %tid.x;
	mad.lo.s32 	%r4, %r1, %r2, %r3;
	mul.wide.s32 	%rd5, %r4, 4;
	add.s64 	%rd6, %rd4, %rd5;
	ld.global.u32 	%r5, [%rd6];
	sub.s64 	%rd7, %rd3, %rd5;
	st.global.u32 	[%rd7+252], %r5;
	ret;

}


// ===== COMPILED SASS (sm_100) =====

	.target	sm_100

	.elftype	@"ET_EXEC"


//--------------------- .note.nv.tkinfo           --------------------------
	.section	.note.nv.tkinfo,"",@"SHT_NOTE"
	.sectionflags	@"SHF_NOTE_NV_TKINFO"
	.tkinfo
        /*0018*/ 	.word	0x00000002
        /*0030*/ 	.string	""
        /*0030*/ 	.string	"ptxas"
        /*0030*/ 	.string	"Cuda compilation tools, release 13.0, V13.0.88"
        /*0030*/ 	.string	"Build cuda_13.0.r13.0/compiler.36424714_0"
        /*0030*/ 	.string	"-arch sm_100 -m 64 "



//--------------------- .note.nv.cuinfo           --------------------------
	.section	.note.nv.cuinfo,"",@"SHT_NOTE"
	.sectionflags	@"SHF_NOTE_NV_CUINFO"
        /*0018*/ 	.short	0x0002
        /*001a*/ 	.short	0x0064
        /*001c*/ 	.short	0x0082
	.zero		2


//--------------------- .nv.info                  --------------------------
	.section	.nv.info,"",@"SHT_CUDA_INFO"
	.align	4


	//----- nvinfo : EIATTR_REGCOUNT
	.align		4
        /*0000*/ 	.byte	0x04, 0x2f
        /*0002*/ 	.short	(.L_1 - .L_0)
	.align		4
.L_0:
        /*0004*/ 	.word	index@(_Z18vecMultiplyReversePiS_)
        /*0008*/ 	.word	0x00000008


	//----- nvinfo : EIATTR_FRAME_SIZE
	.align		4
.L_1:
        /*000c*/ 	.byte	0x04, 0x11
        /*000e*/ 	.short	(.L_3 - .L_2)
	.align		4
.L_2:
        /*0010*/ 	.word	index@(_Z18vecMultiplyReversePiS_)
        /*0014*/ 	.word	0x00000000


	//----- nvinfo : EIATTR_MIN_STACK_SIZE
	.align		4
.L_3:
        /*0018*/ 	.byte	0x04, 0x12
        /*001a*/ 	.short	(.L_5 - .L_4)
	.align		4
.L_4:
        /*001c*/ 	.word	index@(_Z18vecMultiplyReversePiS_)
        /*0020*/ 	.word	0x00000000
.L_5:


//--------------------- .nv.compat                --------------------------
	.section	.nv.compat,"",@"SHT_CUDA_COMPAT_INFO"
	.align	4
        /*0000*/ 	.byte	0x02, 0x09, 0x00, 0x00, 0x02, 0x02, 0x01, 0x00, 0x02, 0x05, 0x05, 0x00, 0x03, 0x07, 0x01, 0x01
        /*0010*/ 	.byte	0x02, 0x03, 0x00, 0x00, 0x02, 0x06, 0x01, 0x00, 0x04, 0x0b, 0x08, 0x00, 0x09, 0x00, 0x00, 0x00
        /*0020*/ 	.byte	0x00, 0x00, 0x00, 0x00


//--------------------- .nv.info._Z18vecMultiplyReversePiS_ --------------------------
	.section	.nv.info._Z18vecMultiplyReversePiS_,"",@"SHT_CUDA_INFO"
	.sectionflags	@""
	.align	4


	//----- nvinfo : EIATTR_CUDA_API_VERSION
	.align		4
        /*0000*/ 	.byte	0x04, 0x37
        /*0002*/ 	.short	(.L_7 - .L_6)
.L_6:
        /*0004*/ 	.word	0x00000082


	//----- nvinfo : EIATTR_KPARAM_INFO
	.align		4
.L_7:
        /*0008*/ 	.byte	0x04, 0x17
        /*000a*/ 	.short	(.L_9 - .L_8)
.L_8:
        /*000c*/ 	.word	0x00000000
        /*0010*/ 	.short	0x0001
        /*0012*/ 	.short	0x0008
        /*0014*/ 	.byte	0x00, 0xf5, 0x21, 0x00


	//----- nvinfo : EIATTR_KPARAM_INFO
	.align		4
.L_9:
        /*0018*/ 	.byte	0x04, 0x17
        /*001a*/ 	.short	(.L_11 - .L_10)
.L_10:
        /*001c*/ 	.word	0x00000000
        /*0020*/ 	.short	0x0000
        /*0022*/ 	.short	0x0000
        /*0024*/ 	.byte	0x00, 0xf5, 0x21, 0x00


	//----- nvinfo : EIATTR_SPARSE_MMA_MASK
	.align		4
.L_11:
        /*0028*/ 	.byte	0x03, 0x50
        /*002a*/ 	.short	0x0000


	//----- nvinfo : EIATTR_MAXREG_COUNT
	.align		4
        /*002c*/ 	.byte	0x03, 0x1b
        /*002e*/ 	.short	0x00ff


	//----- nvinfo : EIATTR_MERCURY_ISA_VERSION
	.align		4
        /*0030*/ 	.byte	0x03, 0x5f
        /*0032*/ 	.short	0x0101


	//----- nvinfo : EIATTR_VRC_CTA_INIT_COUNT
	.align		4
        /*0034*/ 	.byte	0x02, 0x4a
	.zero		1
	.zero		1


	//----- nvinfo : EIATTR_EXIT_INSTR_OFFSETS
	.align		4
        /*0038*/ 	.byte	0x04, 0x1c
        /*003a*/ 	.short	(.L_13 - .L_12)


	//   ....[0]....
.L_12:
        /*003c*/ 	.word	0x000000e0


	//----- nvinfo : EIATTR_CBANK_PARAM_SIZE
	.align		4
.L_13:
        /*0040*/ 	.byte	0x03, 0x19
        /*0042*/ 	.short	0x0010


	//----- nvinfo : EIATTR_PARAM_CBANK
	.align		4
        /*0044*/ 	.byte	0x04, 0x0a
        /*0046*/ 	.short	(.L_15 - .L_14)
	.align		4
.L_14:
        /*0048*/ 	.word	index@(.nv.constant0._Z18vecMultiplyReversePiS_)
        /*004c*/ 	.short	0x0380
        /*004e*/ 	.short	0x0010


	//----- nvinfo : EIATTR_SW_WAR
	.align		4
.L_15:
        /*0050*/ 	.byte	0x04, 0x36
        /*0052*/ 	.short	(.L_17 - .L_16)
.L_16:
        /*0054*/ 	.word	0x00000008
.L_17:


//--------------------- .nv.callgraph             --------------------------
	.section	.nv.callgraph,"",@"SHT_CUDA_CALLGRAPH"
	.align	4
	.sectionentsize	8
	.align		4
        /*0000*/ 	.word	0x00000000
	.align		4
        /*0004*/ 	.word	0xffffffff
	.align		4
        /*0008*/ 	.word	0x00000000
	.align		4
        /*000c*/ 	.word	0xfffffffe
	.align		4
        /*0010*/ 	.word	0x00000000
	.align		4
        /*0014*/ 	.word	0xfffffffd
	.align		4
        /*0018*/ 	.word	0x00000000
	.align		4
        /*001c*/ 	.word	0xfffffffc


//--------------------- .text._Z18vecMultiplyReversePiS_ --------------------------
	.section	.text._Z18vecMultiplyReversePiS_,"ax",@progbits
	.align	128
        .global         _Z18vecMultiplyReversePiS_
        .type           _Z18vecMultiplyReversePiS_,@function
        .size           _Z18vecMultiplyReversePiS_,(.L_x_1 - _Z18vecMultiplyReversePiS_)
        .other          _Z18vecMultiplyReversePiS_,@"STO_CUDA_ENTRY STV_DEFAULT"
_Z18vecMultiplyReversePiS_:
.text._Z18vecMultiplyReversePiS_:
[----:B------:R-:W-:Y:S01]  /*0000*/  LDC R1, c[0x0][0x37c] ;  /* 0x0000df00ff017b82 */ /* 0x000fe20000000800 */
[----:B------:R-:W0:Y:S07]  /*0010*/  S2R R3, SR_TID.X ;  /* 0x0000000000037919 */ /* 0x000e2e0000002100 */
[----:B------:R-:W0:Y:S01]  /*0020*/  S2UR UR4, SR_CTAID.X ;  /* 0x00000000000479c3 */ /* 0x000e220000002500 */
[----:B------:R-:W1:Y:S07]  /*0030*/  LDCU.128 UR8, c[0x0][0x380] ;  /* 0x00007000ff0877ac */ /* 0x000e6e0008000c00 */
[----:B------:R-:W0:Y:S02]  /*0040*/  LDC R2, c[0x0][0x360] ;  /* 0x0000d800ff027b82 */ /* 0x000e240000000800 */
[----:B0-----:R-:W-:Y:S01]  /*0050*/  IMAD R2, R2, UR4, R3 ;  /* 0x0000000402027c24 */ /* 0x001fe2000f8e0203 */
[----:B------:R-:W0:Y:S03]  /*0060*/  LDCU.64 UR4, c[0x0][0x358] ;  /* 0x00006b00ff0477ac */ /* 0x000e260008000a00 */
[----:B------:R-:W-:-:S03]  /*0070*/  IMAD.WIDE R2, R2, 0x4, RZ ;  /* 0x0000000402027825 */ /* 0x000fc600078e02ff */
[----:B-1----:R-:W-:-:S04]  /*0080*/  IADD3 R4, P0, PT, R2, UR8, RZ ;  /* 0x0000000802047c10 */ /* 0x002fc8000ff1e0ff */
[----:B------:R-:W-:-:S06]  /*0090*/  IADD3.X R5, PT, PT, R3, UR9, RZ, P0, !PT ;  /* 0x0000000903057c10 */ /* 0x000fcc00087fe4ff */
[----:B0-----:R-:W2:Y:S01]  /*00a0*/  LDG.E R5, desc[UR4][R4.64] ;  /* 0x0000000404057981 */ /* 0x001ea2000c1e1900 */
[----:B------:R-:W-:-:S04]  /*00b0*/  IADD3 R2, P0, PT, -R2, UR10, RZ ;  /* 0x0000000a02027c10 */ /* 0x000fc8000ff1e1ff */
[----:B------:R-:W-:-:S05]  /*00c0*/  IADD3.X R3, PT, PT, ~R3, UR11, RZ, P0, !PT ;  /* 0x0000000b03037c10 */ /* 0x000fca00087fe5ff */
[----:B--2---:R-:W-:Y:S01]  /*00d0*/  STG.E desc[UR4][R2.64+0xfc], R5 ;  /* 0x0000fc0502007986 */ /* 0x004fe2000c101904 */
[----:B------:R-:W-:Y:S05]  /*00e0*/  EXIT ;  /* 0x000000000000794d */ /* 0x000fea0003800000 */
.L_x_0:
[----:B------:R-:W-:-:S00]  /*00f0*/  BRA `(.L_x_0) ;  /* 0xfffffffc00fc7947 */ /* 0x000fc0000383ffff */
[----:B------:R-:W-:-:S00]  /*0100*/  NOP ;  /* 0x0000000000007918 */ /* 0x000fc00000000000 */
[----:B------:R-:W-:-:S00]  /*0110*/  NOP ;  /* 0x0000000000007918 */ /* 0x000fc00000000000 */
[----:B------:R-:W-:-:S00]  /*0120*/  NOP ;  /* 0x0000000000007918 */ /* 0x000fc00000000000 */
[----:B------:R-:W-:-:S00]  /*0130*/  NOP ;  /* 0x0000000000007918 */ /* 0x000fc00000000000 */
[----:B------:R-:W-:-:S00]  /*0140*/  NOP ;  /* 0x0000000000007918 */ /* 0x000fc00000000000 */
[----:B------:R-:W-:-:S00]  /*0150*/  NOP ;  /* 0x0000000000007918 */ /* 0x000fc00000000000 */
[----:B------:R-:W-:-:S00]  /*0160*/  NOP ;  /* 0x0000000000007918 */ /* 0x000fc00000000000 */
[----:B------:R-:W-:-:S00]  /*0170*/  NOP ;  /* 0x0000000000007918 */ /* 0x000fc00000000000 */
.L_x_1:


//--------------------- .nv.shared.reserved.0     --------------------------
	.section	.nv.shared.reserved.0,"aw",@nobits
	.weak		__nv_reservedSMEM_offset_0_alias
	.size		__nv_reservedSMEM_offset_0_alias, 0, 64
	.other		__nv_reservedSMEM_offset_0_alias,@"STO_CUDA_RESERVED_SHARED STV_DEFAULT"
__nv_reservedSMEM_offset_0_alias:
	.zero		0
	.zero		64


//--------------------- .nv.constant0._Z18vecMultiplyReversePiS_ --------------------------
	.section	.nv.constant0._Z18vecMultiplyReversePiS_,"a",@progbits
	.sectionflags	@""
	.align	4
.nv.constant0._Z18vecMultiplyReversePiS_:
	.zero		912


//--------------------- SYMBOLS --------------------------

	.type		.nv.reservedSmem.offset0,@object
	.size		.nv.reservedSmem.offset0,0x4
